	.headerflags	@"EF_CUDA_TEXMODE_UNIFIED EF_CUDA_64BIT_ADDRESS EF_CUDA_ACCELERATORS EF_CUDA_SM90 EF_CUDA_VIRTUAL_SM(EF_CUDA_SM90)"
	.elftype	@"ET_EXEC"


//--------------------- .nv.info                  --------------------------
	.section	.nv.info,"",@"SHT_CUDA_INFO"
	.align	4


	//----- nvinfo : EIATTR_REGCOUNT
	.align		4
        /*0000*/ 	.byte	0x04, 0x2f
        /*0002*/ 	.short	(.L_1 - .L_0)
	.align		4
.L_0:
        /*0004*/ 	.word	index@(triton_poi_fused__softmax_add_div_mul_repeat_rsub_1)
        /*0008*/ 	.word	0x0000001f


	//----- nvinfo : EIATTR_MIN_STACK_SIZE
	.align		4
.L_1:
        /*000c*/ 	.byte	0x04, 0x12
        /*000e*/ 	.short	(.L_3 - .L_2)
	.align		4
.L_2:
        /*0010*/ 	.word	index@(triton_poi_fused__softmax_add_div_mul_repeat_rsub_1)
        /*0014*/ 	.word	0x00000000


	//----- nvinfo : EIATTR_FRAME_SIZE
	.align		4
.L_3:
        /*0018*/ 	.byte	0x04, 0x11
        /*001a*/ 	.short	(.L_5 - .L_4)
	.align		4
.L_4:
        /*001c*/ 	.word	index@(triton_poi_fused__softmax_add_div_mul_repeat_rsub_1)
        /*0020*/ 	.word	0x00000000


	//----- nvinfo : EIATTR_MIN_STACK_SIZE
	.align		4
.L_5:
        /*0024*/ 	.byte	0x04, 0x12
        /*0026*/ 	.short	(.L_7 - .L_6)
	.align		4
.L_6:
        /*0028*/ 	.word	index@(triton_poi_fused__softmax_add_div_mul_repeat_rsub_1)
        /*002c*/ 	.word	0x00000000
.L_7:


//--------------------- .nv.info.triton_poi_fused__softmax_add_div_mul_repeat_rsub_1 --------------------------
	.section	.nv.info.triton_poi_fused__softmax_add_div_mul_repeat_rsub_1,"",@"SHT_CUDA_INFO"
	.sectionflags	@""
	.align	4


	//----- nvinfo : EIATTR_CUDA_API_VERSION
	.align		4
        /*0000*/ 	.byte	0x04, 0x37
        /*0002*/ 	.short	(.L_9 - .L_8)
.L_8:
        /*0004*/ 	.word	0x0000007c


	//----- nvinfo : EIATTR_KPARAM_INFO
	.align		4
.L_9:
        /*0008*/ 	.byte	0x04, 0x17
        /*000a*/ 	.short	(.L_11 - .L_10)
.L_10:
        /*000c*/ 	.word	0x00000000
        /*0010*/ 	.short	0x0004
        /*0012*/ 	.short	0x0020
        /*0014*/ 	.byte	0x00, 0xf0, 0x11, 0x00


	//----- nvinfo : EIATTR_KPARAM_INFO
	.align		4
.L_11:
        /*0018*/ 	.byte	0x04, 0x17
        /*001a*/ 	.short	(.L_13 - .L_12)
.L_12:
        /*001c*/ 	.word	0x00000000
        /*0020*/ 	.short	0x0003
        /*0022*/ 	.short	0x0018
        /*0024*/ 	.byte	0x00, 0xf4, 0x21, 0x00


	//----- nvinfo : EIATTR_KPARAM_INFO
	.align		4
.L_13:
        /*0028*/ 	.byte	0x04, 0x17
        /*002a*/ 	.short	(.L_15 - .L_14)
.L_14:
        /*002c*/ 	.word	0x00000000
        /*0030*/ 	.short	0x0002
        /*0032*/ 	.short	0x0010
        /*0034*/ 	.byte	0x00, 0xf4, 0x21, 0x00


	//----- nvinfo : EIATTR_KPARAM_INFO
	.align		4
.L_15:
        /*0038*/ 	.byte	0x04, 0x17
        /*003a*/ 	.short	(.L_17 - .L_16)
.L_16:
        /*003c*/ 	.word	0x00000000
        /*0040*/ 	.short	0x0001
        /*0042*/ 	.short	0x0008
        /*0044*/ 	.byte	0x00, 0xf4, 0x21, 0x00


	//----- nvinfo : EIATTR_KPARAM_INFO
	.align		4
.L_17:
        /*0048*/ 	.byte	0x04, 0x17
        /*004a*/ 	.short	(.L_19 - .L_18)
.L_18:
        /*004c*/ 	.word	0x00000000
        /*0050*/ 	.short	0x0000
        /*0052*/ 	.short	0x0000
        /*0054*/ 	.byte	0x00, 0xf4, 0x21, 0x00


	//----- nvinfo : EIATTR_SPARSE_MMA_MASK
	.align		4
.L_19:
        /*0058*/ 	.byte	0x03, 0x50
        /*005a*/ 	.short	0x0000


	//----- nvinfo : EIATTR_MAXREG_COUNT
	.align		4
        /*005c*/ 	.byte	0x03, 0x1b
        /*005e*/ 	.short	0x00ff


	//----- nvinfo : EIATTR_EXIT_INSTR_OFFSETS
	.align		4
        /*0060*/ 	.byte	0x04, 0x1c
        /*0062*/ 	.short	(.L_21 - .L_20)


	//   ....[0]....
.L_20:
        /*0064*/ 	.word	0x000009f0


	//   ....[1]....
        /*0068*/ 	.word	0x00000a10


	//----- nvinfo : EIATTR_REQNTID
	.align		4
.L_21:
        /*006c*/ 	.byte	0x04, 0x10
        /*006e*/ 	.short	(.L_23 - .L_22)
.L_22:
        /*0070*/ 	.word	0x00000020
        /*0074*/ 	.word	0x00000001
        /*0078*/ 	.word	0x00000001


	//----- nvinfo : EIATTR_CBANK_PARAM_SIZE
	.align		4
.L_23:
        /*007c*/ 	.byte	0x03, 0x19
        /*007e*/ 	.short	0x0024


	//----- nvinfo : EIATTR_PARAM_CBANK
	.align		4
        /*0080*/ 	.byte	0x04, 0x0a
        /*0082*/ 	.short	(.L_25 - .L_24)
	.align		4
.L_24:
        /*0084*/ 	.word	index@(.nv.constant0.triton_poi_fused__softmax_add_div_mul_repeat_rsub_1)
        /*0088*/ 	.short	0x0210
        /*008a*/ 	.short	0x0024


	//----- nvinfo : EIATTR_SW_WAR
	.align		4
.L_25:
        /*008c*/ 	.byte	0x04, 0x36
        /*008e*/ 	.short	(.L_27 - .L_26)
.L_26:
        /*0090*/ 	.word	0x00000008
.L_27:


//--------------------- .nv.callgraph             --------------------------
	.section	.nv.callgraph,"",@"SHT_CUDA_CALLGRAPH"
	.align	4
	.sectionentsize	8
	.align		4
        /*0000*/ 	.word	0x00000000
	.align		4
        /*0004*/ 	.word	0xffffffff
	.align		4
        /*0008*/ 	.word	0x00000000
	.align		4
        /*000c*/ 	.word	0xfffffffe
	.align		4
        /*0010*/ 	.word	0x00000000
	.align		4
        /*0014*/ 	.word	0xfffffffd
	.align		4
        /*0018*/ 	.word	0x00000000
	.align		4
        /*001c*/ 	.word	0xfffffffc


//--------------------- .text.triton_poi_fused__softmax_add_div_mul_repeat_rsub_1 --------------------------
	.section	.text.triton_poi_fused__softmax_add_div_mul_repeat_rsub_1,"ax",@progbits
	.align	128
        .global         triton_poi_fused__softmax_add_div_mul_repeat_rsub_1
        .type           triton_poi_fused__softmax_add_div_mul_repeat_rsub_1,@function
        .size           triton_poi_fused__softmax_add_div_mul_repeat_rsub_1,(.L_x_1 - triton_poi_fused__softmax_add_div_mul_repeat_rsub_1)
        .other          triton_poi_fused__softmax_add_div_mul_repeat_rsub_1,@"STO_CUDA_ENTRY STV_DEFAULT"
triton_poi_fused__softmax_add_div_mul_repeat_rsub_1:
.text.triton_poi_fused__softmax_add_div_mul_repeat_rsub_1:
[----:B------:R-:W0:Y:S01]  /*0000*/  LDC R1, c[0x0][0x28] ;  /* 0x00000a00ff017b82 */ /* 0x000e220000000800 */
[----:B------:R-:W1:Y:S07]  /*0010*/  S2R R0, SR_TID.X ;  /* 0x0000000000007919 */ /* 0x000e6e0000002100 */
[----:B------:R-:W2:Y:S01]  /*0020*/  LDC.64 R6, c[0x0][0x218] ;  /* 0x00008600ff067b82 */ /* 0x000ea20000000a00 */
[----:B------:R-:W-:Y:S02]  /*0030*/  CS2R R12, SRZ ;  /* 0x00000000000c7805 */ /* 0x000fe4000001ff00 */
[----:B------:R-:W-:Y:S01]  /*0040*/  CS2R R14, SRZ ;  /* 0x00000000000e7805 */ /* 0x000fe2000001ff00 */
[----:B------:R-:W3:Y:S01]  /*0050*/  S2R R5, SR_CTAID.X ;  /* 0x0000000000057919 */ /* 0x000ee20000002500 */
[----:B------:R-:W-:Y:S01]  /*0060*/  ULDC.64 UR4, c[0x0][0x208] ;  /* 0x0000820000047ab9 */ /* 0x000fe20000000a00 */
[----:B-1----:R-:W-:-:S02]  /*0070*/  SHF.L.U32 R0, R0, 0x1, RZ ;  /* 0x0000000100007819 */ /* 0x002fc400000006ff */
[----:B---3--:R-:W-:Y:S02]  /*0080*/  SHF.R.S32.HI R3, RZ, 0x19, R5 ;  /* 0x00000019ff037819 */ /* 0x008fe40000011405 */
[----:B------:R-:W-:Y:S02]  /*0090*/  LOP3.LUT R0, R0, 0x3e, RZ, 0xc0, !PT ;  /* 0x0000003e00007812 */ /* 0x000fe400078ec0ff */
[----:B------:R-:W-:Y:S02]  /*00a0*/  SGXT R3, R3, 0x1 ;  /* 0x000000010303781a */ /* 0x000fe40000000200 */
[----:B------:R-:W-:Y:S02]  /*00b0*/  LEA R0, R5, R0, 0x6 ;  /* 0x0000000005007211 */ /* 0x000fe400078e30ff */
[----:B------:R-:W1:Y:S02]  /*00c0*/  LDC.64 R4, c[0x0][0x210] ;  /* 0x00008400ff047b82 */ /* 0x000e640000000a00 */
[----:B------:R-:W-:-:S02]  /*00d0*/  LEA.HI R2, R3, R0, RZ, 0x4 ;  /* 0x0000000003027211 */ /* 0x000fc400078f20ff */
[-C--:B------:R-:W-:Y:S02]  /*00e0*/  LEA.HI R3, R3, R0.reuse, RZ, 0x2 ;  /* 0x0000000003037211 */ /* 0x080fe400078f10ff */
[----:B------:R-:W-:Y:S02]  /*00f0*/  SHF.R.S32.HI R2, RZ, 0x4, R2 ;  /* 0x00000004ff027819 */ /* 0x000fe40000011402 */
[----:B------:R-:W-:Y:S02]  /*0100*/  LOP3.LUT R3, R3, 0xfffffffc, RZ, 0xc0, !PT ;  /* 0xfffffffc03037812 */ /* 0x000fe400078ec0ff */
[----:B------:R-:W-:Y:S02]  /*0110*/  SHF.L.U32 R9, R2, 0x2, RZ ;  /* 0x0000000202097819 */ /* 0x000fe400000006ff */
[C---:B------:R-:W-:Y:S02]  /*0120*/  ISETP.GE.AND P0, PT, R0.reuse, 0x40, PT ;  /* 0x000000400000780c */ /* 0x040fe40003f06270 */
[C---:B------:R-:W-:Y:S01]  /*0130*/  IADD3 R3, R9.reuse, R0, -R3 ;  /* 0x0000000009037210 */ /* 0x040fe20007ffe803 */
[----:B--2---:R-:W-:Y:S01]  /*0140*/  IMAD.WIDE R8, R9, 0x4, R6 ;  /* 0x0000000409087825 */ /* 0x004fe200078e0206 */
[----:B------:R-:W-:-:S03]  /*0150*/  SHF.L.U32 R11, R0, 0x2, RZ ;  /* 0x00000002000b7819 */ /* 0x000fc600000006ff */
[----:B------:R-:W-:Y:S01]  /*0160*/  IMAD.WIDE R6, R3, 0x4, R6 ;  /* 0x0000000403067825 */ /* 0x000fe200078e0206 */
[----:B------:R-:W-:-:S03]  /*0170*/  CS2R R2, SRZ ;  /* 0x0000000000027805 */ /* 0x000fc6000001ff00 */
[----:B-1----:R-:W-:Y:S02]  /*0180*/  IMAD.WIDE R4, R11, 0x4, R4 ;  /* 0x000000040b047825 */ /* 0x002fe400078e0204 */
[----:B------:R-:W2:Y:S01]  /*0190*/  @!P0 LDG.E.EL R13, desc[UR4][R8.64] ;  /* 0x00000004080d8981 */ /* 0x000ea2000c2e1900 */
[----:B------:R-:W-:-:S03]  /*01a0*/  CS2R R10, SRZ ;  /* 0x00000000000a7805 */ /* 0x000fc6000001ff00 */
[----:B------:R1:W2:Y:S04]  /*01b0*/  @!P0 LDG.E.EL.64 R2, desc[UR4][R6.64] ;  /* 0x0000000406028981 */ /* 0x0002a8000c2e1b00 */
[----:B------:R-:W3:Y:S04]  /*01c0*/  @!P0 LDG.E.EL R15, desc[UR4][R8.64+0x4] ;  /* 0x00000404080f8981 */ /* 0x000ee8000c2e1900 */
[----:B------:R-:W4:Y:S04]  /*01d0*/  @!P0 LDG.E.EL R10, desc[UR4][R4.64] ;  /* 0x00000004040a8981 */ /* 0x000f28000c2e1900 */
[----:B------:R-:W5:Y:S01]  /*01e0*/  @!P0 LDG.E.EL R11, desc[UR4][R4.64+0x4] ;  /* 0x00000404040b8981 */ /* 0x000f62000c2e1900 */
[----:B------:R-:W-:-:S02]  /*01f0*/  CS2R R18, SRZ ;  /* 0x0000000000127805 */ /* 0x000fc4000001ff00 */
[----:B------:R-:W-:Y:S01]  /*0200*/  CS2R R16, SRZ ;  /* 0x0000000000107805 */ /* 0x000fe2000001ff00 */
[----:B------:R-:W5:Y:S04]  /*0210*/  @!P0 LDG.E.EL R12, desc[UR4][R8.64] ;  /* 0x00000004080c8981 */ /* 0x000f68000c2e1900 */
[----:B------:R-:W5:Y:S01]  /*0220*/  @!P0 LDG.E.EL R19, desc[UR4][R8.64+0x8] ;  /* 0x0000080408138981 */ /* 0x000f62000c2e1900 */
[----:B-1----:R-:W-:-:S03]  /*0230*/  CS2R R6, SRZ ;  /* 0x0000000000067805 */ /* 0x002fc6000001ff00 */
[----:B------:R-:W5:Y:S01]  /*0240*/  @!P0 LDG.E.EL R16, desc[UR4][R4.64+0x8] ;  /* 0x0000080404108981 */ /* 0x000f62000c2e1900 */
[----:B------:R-:W-:-:S03]  /*0250*/  CS2R R22, SRZ ;  /* 0x0000000000167805 */ /* 0x000fc6000001ff00 */
[----:B------:R-:W5:Y:S01]  /*0260*/  @!P0 LDG.E.EL R14, desc[UR4][R8.64+0x4] ;  /* 0x00000404080e8981 */ /* 0x000f62000c2e1900 */
[----:B------:R-:W-:-:S03]  /*0270*/  CS2R R20, SRZ ;  /* 0x0000000000147805 */ /* 0x000fc6000001ff00 */
[----:B------:R-:W5:Y:S04]  /*0280*/  @!P0 LDG.E.EL R6, desc[UR4][R4.64+0x10] ;  /* 0x0000100404068981 */ /* 0x000f68000c2e1900 */
[----:B------:R-:W5:Y:S04]  /*0290*/  @!P0 LDG.E.EL R7, desc[UR4][R4.64+0x14] ;  /* 0x0000140404078981 */ /* 0x000f68000c2e1900 */
[----:B------:R-:W5:Y:S04]  /*02a0*/  @!P0 LDG.E.EL R23, desc[UR4][R8.64+0xc] ;  /* 0x00000c0408178981 */ /* 0x000f68000c2e1900 */
[----:B------:R-:W5:Y:S04]  /*02b0*/  @!P0 LDG.E.EL R20, desc[UR4][R4.64+0xc] ;  /* 0x00000c0404148981 */ /* 0x000f68000c2e1900 */
[----:B------:R-:W5:Y:S04]  /*02c0*/  @!P0 LDG.E.EL R18, desc[UR4][R8.64+0x8] ;  /* 0x0000080408128981 */ /* 0x000f68000c2e1900 */
[----:B------:R-:W5:Y:S04]  /*02d0*/  @!P0 LDG.E.EL R17, desc[UR4][R4.64+0x18] ;  /* 0x0000180404118981 */ /* 0x000f68000c2e1900 */
[----:B------:R-:W5:Y:S04]  /*02e0*/  @!P0 LDG.E.EL R22, desc[UR4][R8.64+0xc] ;  /* 0x00000c0408168981 */ /* 0x000f68000c2e1900 */
[----:B------:R1:W5:Y:S01]  /*02f0*/  @!P0 LDG.E.EL R21, desc[UR4][R4.64+0x1c] ;  /* 0x00001c0404158981 */ /* 0x000362000c2e1900 */
[-C--:B--2---:R-:W-:Y:S01]  /*0300*/  FFMA R25, R13, -R2.reuse, 1 ;  /* 0x3f8000000d197423 */ /* 0x084fe20000000802 */
[CC--:B---3--:R-:W-:Y:S01]  /*0310*/  FFMA R26, R15.reuse, -R2.reuse, 1 ;  /* 0x3f8000000f1a7423 */ /* 0x0c8fe20000000802 */
[-C--:B------:R-:W-:Y:S01]  /*0320*/  FMUL R24, R15, R2.reuse ;  /* 0x000000020f187220 */ /* 0x080fe20000400000 */
[----:B------:R-:W-:Y:S01]  /*0330*/  FMUL R13, R13, R2 ;  /* 0x000000020d0d7220 */ /* 0x000fe20000400000 */
[----:B------:R-:W-:Y:S01]  /*0340*/  FMUL R28, R25, 10000 ;  /* 0x461c4000191c7820 */ /* 0x000fe20000400000 */
[----:B------:R-:W-:-:S03]  /*0350*/  FMUL R15, R26, 10000 ;  /* 0x461c40001a0f7820 */ /* 0x000fc60000400000 */
[----:B----4-:R-:W-:Y:S01]  /*0360*/  FFMA R13, R13, R10, -R28 ;  /* 0x0000000a0d0d7223 */ /* 0x010fe2000000081c */
[----:B-----5:R-:W-:-:S05]  /*0370*/  FFMA R24, R24, R11, -R15 ;  /* 0x0000000b18187223 */ /* 0x020fca000000080f */
[CC--:B------:R-:W-:Y:S02]  /*0380*/  FSETP.GT.AND P1, PT, R13.reuse, R24.reuse, PT ;  /* 0x000000180d00720b */ /* 0x0c0fe40003f24000 */
[C---:B------:R-:W-:Y:S02]  /*0390*/  FSETP.NAN.AND P2, PT, R13.reuse, R13, PT ;  /* 0x0000000d0d00720b */ /* 0x040fe40003f48000 */
[----:B-1----:R-:W-:Y:S01]  /*03a0*/  FSEL R4, R13, R24, P1 ;  /* 0x000000180d047208 */ /* 0x002fe20000800000 */
[----:B------:R-:W-:-:S03]  /*03b0*/  FFMA R5, R19, -R2, 1 ;  /* 0x3f80000013057423 */ /* 0x000fc60000000802 */
[----:B------:R-:W-:Y:S01]  /*03c0*/  FSEL R4, R13, R4, P2 ;  /* 0x000000040d047208 */ /* 0x000fe20001000000 */
[----:B------:R-:W-:Y:S01]  /*03d0*/  FMUL R19, R19, R2 ;  /* 0x0000000213137220 */ /* 0x000fe20000400000 */
[----:B------:R-:W-:Y:S02]  /*03e0*/  FMUL R10, R5, 10000 ;  /* 0x461c4000050a7820 */ /* 0x000fe40000400000 */
[----:B------:R-:W-:Y:S01]  /*03f0*/  FSETP.NAN.AND P2, PT, R4, R4, PT ;  /* 0x000000040400720b */ /* 0x000fe20003f48000 */
[-C--:B0-----:R-:W-:Y:S01]  /*0400*/  FFMA R8, R12, -R3.reuse, 1 ;  /* 0x3f8000000c087423 */ /* 0x081fe20000000803 */
[----:B------:R-:W-:Y:S01]  /*0410*/  FFMA R19, R19, R16, -R10 ;  /* 0x0000001013137223 */ /* 0x000fe2000000080a */
[-C--:B------:R-:W-:Y:S01]  /*0420*/  FFMA R9, R14, -R3.reuse, 1 ;  /* 0x3f8000000e097423 */ /* 0x080fe20000000803 */
[-C--:B------:R-:W-:Y:S01]  /*0430*/  FMUL R5, R12, R3.reuse ;  /* 0x000000030c057220 */ /* 0x080fe20000400000 */
[----:B------:R-:W-:Y:S01]  /*0440*/  FMUL R8, R8, 10000 ;  /* 0x461c400008087820 */ /* 0x000fe20000400000 */
[----:B------:R-:W-:Y:S01]  /*0450*/  FMUL R14, R14, R3 ;  /* 0x000000030e0e7220 */ /* 0x000fe20000400000 */
[----:B------:R-:W-:Y:S01]  /*0460*/  FMUL R9, R9, 10000 ;  /* 0x461c400009097820 */ /* 0x000fe20000400000 */
[----:B------:R-:W-:Y:S01]  /*0470*/  FSETP.GT.AND P1, PT, R4, R19, PT ;  /* 0x000000130400720b */ /* 0x000fe20003f24000 */
[----:B------:R-:W-:-:S02]  /*0480*/  FFMA R6, R5, R6, -R8 ;  /* 0x0000000605067223 */ /* 0x000fc40000000808 */
[----:B------:R-:W-:Y:S01]  /*0490*/  FFMA R7, R14, R7, -R9 ;  /* 0x000000070e077223 */ /* 0x000fe20000000809 */
[CC--:B------:R-:W-:Y:S01]  /*04a0*/  FFMA R5, R23.reuse, -R2.reuse, 1 ;  /* 0x3f80000017057423 */ /* 0x0c0fe20000000802 */
[----:B------:R-:W-:Y:S01]  /*04b0*/  @!P2 FSEL R4, R4, R19, P1 ;  /* 0x000000130404a208 */ /* 0x000fe20000800000 */
[----:B------:R-:W-:Y:S02]  /*04c0*/  FMUL R23, R23, R2 ;  /* 0x0000000217177220 */ /* 0x000fe40000400000 */
[----:B------:R-:W-:Y:S01]  /*04d0*/  FMUL R2, R5, 10000 ;  /* 0x461c400005027820 */ /* 0x000fe20000400000 */
[----:B------:R-:W-:Y:S02]  /*04e0*/  FSETP.GT.AND P1, PT, R6, R7, PT ;  /* 0x000000070600720b */ /* 0x000fe40003f24000 */
[----:B------:R-:W-:Y:S01]  /*04f0*/  FSETP.NAN.AND P3, PT, R4, R4, PT ;  /* 0x000000040400720b */ /* 0x000fe20003f68000 */
[----:B------:R-:W-:Y:S01]  /*0500*/  FFMA R23, R23, R20, -R2 ;  /* 0x0000001417177223 */ /* 0x000fe20000000802 */
[----:B------:R-:W-:-:S02]  /*0510*/  FSETP.NAN.AND P2, PT, R6, R6, PT ;  /* 0x000000060600720b */ /* 0x000fc40003f48000 */
[----:B------:R-:W-:Y:S01]  /*0520*/  FSEL R5, R6, R7, P1 ;  /* 0x0000000706057208 */ /* 0x000fe20000800000 */
[----:B------:R-:W-:Y:S01]  /*0530*/  FFMA R2, R18, -R3, 1 ;  /* 0x3f80000012027423 */ /* 0x000fe20000000803 */
[----:B------:R-:W-:Y:S02]  /*0540*/  FSETP.GT.AND P1, PT, R4, R23, PT ;  /* 0x000000170400720b */ /* 0x000fe40003f24000 */
[----:B------:R-:W-:Y:S01]  /*0550*/  FSEL R5, R6, R5, P2 ;  /* 0x0000000506057208 */ /* 0x000fe20001000000 */
[----:B------:R-:W-:Y:S01]  /*0560*/  FMUL R18, R18, R3 ;  /* 0x0000000312127220 */ /* 0x000fe20000400000 */
[----:B------:R-:W-:Y:S02]  /*0570*/  FMUL R9, R2, 10000 ;  /* 0x461c400002097820 */ /* 0x000fe40000400000 */
[----:B------:R-:W-:Y:S02]  /*0580*/  FSETP.NAN.AND P2, PT, R5, R5, PT ;  /* 0x000000050500720b */ /* 0x000fe40003f48000 */
[----:B------:R-:W-:Y:S01]  /*0590*/  @!P3 FSEL R4, R4, R23, P1 ;  /* 0x000000170404b208 */ /* 0x000fe20000800000 */
[----:B------:R-:W-:-:S04]  /*05a0*/  FFMA R18, R18, R17, -R9 ;  /* 0x0000001112127223 */ /* 0x000fc80000000809 */
[--C-:B------:R-:W-:Y:S01]  /*05b0*/  FADD R13, R13, -R4.reuse ;  /* 0x800000040d0d7221 */ /* 0x100fe20000000000 */
[-C--:B------:R-:W-:Y:S01]  /*05c0*/  FSETP.GT.AND P1, PT, R5, R18.reuse, PT ;  /* 0x000000120500720b */ /* 0x080fe20003f24000 */
[----:B------:R-:W-:Y:S02]  /*05d0*/  FADD R24, R24, -R4 ;  /* 0x8000000418187221 */ /* 0x000fe40000000000 */
[----:B------:R-:W-:Y:S01]  /*05e0*/  FMUL R13, R13, 1.4426950216293334961 ;  /* 0x3fb8aa3b0d0d7820 */ /* 0x000fe20000400000 */
[CC--:B------:R-:W-:Y:S01]  /*05f0*/  FMUL R2, R22.reuse, R3.reuse ;  /* 0x0000000316027220 */ /* 0x0c0fe20000400000 */
[----:B------:R-:W-:Y:S01]  /*0600*/  FFMA R3, R22, -R3, 1 ;  /* 0x3f80000016037423 */ /* 0x000fe20000000803 */
[----:B------:R-:W-:Y:S01]  /*0610*/  @!P2 FSEL R5, R5, R18, P1 ;  /* 0x000000120505a208 */ /* 0x000fe20000800000 */
[----:B------:R-:W-:Y:S01]  /*0620*/  FMUL R24, R24, 1.4426950216293334961 ;  /* 0x3fb8aa3b18187820 */ /* 0x000fe20000400000 */
[----:B------:R-:W-:Y:S01]  /*0630*/  FSETP.GEU.AND P6, PT, R13, -126, PT ;  /* 0xc2fc00000d00780b */ /* 0x000fe20003fce000 */
[----:B------:R-:W-:Y:S01]  /*0640*/  FMUL R3, R3, 10000 ;  /* 0x461c400003037820 */ /* 0x000fe20000400000 */
[----:B------:R-:W-:-:S02]  /*0650*/  FSETP.NAN.AND P2, PT, R5, R5, PT ;  /* 0x000000050500720b */ /* 0x000fc40003f48000 */
[----:B------:R-:W-:Y:S01]  /*0660*/  FSETP.GEU.AND P5, PT, R24, -126, PT ;  /* 0xc2fc00001800780b */ /* 0x000fe20003fae000 */
[----:B------:R-:W-:-:S05]  /*0670*/  FFMA R2, R2, R21, -R3 ;  /* 0x0000001502027223 */ /* 0x000fca0000000803 */
[----:B------:R-:W-:-:S03]  /*0680*/  FSETP.GT.AND P1, PT, R5, R2, PT ;  /* 0x000000020500720b */ /* 0x000fc60003f24000 */
[----:B------:R-:W-:Y:S02]  /*0690*/  @!P6 FMUL R13, R13, 0.5 ;  /* 0x3f0000000d0de820 */ /* 0x000fe40000400000 */
[----:B------:R-:W-:Y:S02]  /*06a0*/  @!P2 FSEL R5, R5, R2, P1 ;  /* 0x000000020505a208 */ /* 0x000fe40000800000 */
[----:B------:R-:W-:Y:S02]  /*06b0*/  @!P5 FMUL R24, R24, 0.5 ;  /* 0x3f0000001818d820 */ /* 0x000fe40000400000 */
[----:B------:R-:W0:Y:S01]  /*06c0*/  MUFU.EX2 R13, R13 ;  /* 0x0000000d000d7308 */ /* 0x000e220000000800 */
[--C-:B------:R-:W-:Y:S01]  /*06d0*/  FADD R6, R6, -R5.reuse ;  /* 0x8000000506067221 */ /* 0x100fe20000000000 */
[----:B------:R-:W-:Y:S01]  /*06e0*/  FADD R7, R7, -R5 ;  /* 0x8000000507077221 */ /* 0x000fe20000000000 */
[----:B------:R-:W-:Y:S02]  /*06f0*/  FADD R19, R19, -R4 ;  /* 0x8000000413137221 */ /* 0x000fe40000000000 */
[----:B------:R-:W-:-:S03]  /*0700*/  FMUL R8, R6, 1.4426950216293334961 ;  /* 0x3fb8aa3b06087820 */ /* 0x000fc60000400000 */
[----:B------:R-:W1:Y:S01]  /*0710*/  MUFU.EX2 R24, R24 ;  /* 0x0000001800187308 */ /* 0x000e620000000800 */
[----:B------:R-:W-:Y:S01]  /*0720*/  FMUL R9, R7, 1.4426950216293334961 ;  /* 0x3fb8aa3b07097820 */ /* 0x000fe20000400000 */
[--C-:B------:R-:W-:Y:S01]  /*0730*/  FADD R18, R18, -R5.reuse ;  /* 0x8000000512127221 */ /* 0x100fe20000000000 */
[----:B------:R-:W-:Y:S01]  /*0740*/  FMUL R19, R19, 1.4426950216293334961 ;  /* 0x3fb8aa3b13137820 */ /* 0x000fe20000400000 */
[----:B------:R-:W-:Y:S01]  /*0750*/  FADD R23, R23, -R4 ;  /* 0x8000000417177221 */ /* 0x000fe20000000000 */
[----:B------:R-:W-:Y:S01]  /*0760*/  FSETP.GEU.AND P1, PT, R8, -126, PT ;  /* 0xc2fc00000800780b */ /* 0x000fe20003f2e000 */
[----:B------:R-:W-:Y:S01]  /*0770*/  FMUL R18, R18, 1.4426950216293334961 ;  /* 0x3fb8aa3b12127820 */ /* 0x000fe20000400000 */
[----:B------:R-:W-:Y:S01]  /*0780*/  FADD R2, R2, -R5 ;  /* 0x8000000502027221 */ /* 0x000fe20000000000 */
[----:B------:R-:W-:Y:S01]  /*0790*/  FSETP.GEU.AND P4, PT, R9, -126, PT ;  /* 0xc2fc00000900780b */ /* 0x000fe20003f8e000 */
[----:B------:R-:W-:Y:S01]  /*07a0*/  FMUL R23, R23, 1.4426950216293334961 ;  /* 0x3fb8aa3b17177820 */ /* 0x000fe20000400000 */
[----:B------:R-:W-:Y:S01]  /*07b0*/  FSETP.GEU.AND P3, PT, R19, -126, PT ;  /* 0xc2fc00001300780b */ /* 0x000fe20003f6e000 */
[----:B0-----:R-:W-:Y:S01]  /*07c0*/  @!P6 FMUL R13, R13, R13 ;  /* 0x0000000d0d0de220 */ /* 0x001fe20000400000 */
[----:B------:R-:W-:Y:S01]  /*07d0*/  FMUL R14, R2, 1.4426950216293334961 ;  /* 0x3fb8aa3b020e7820 */ /* 0x000fe20000400000 */
[----:B------:R-:W-:Y:S01]  /*07e0*/  FSETP.GEU.AND P6, PT, R18, -126, PT ;  /* 0xc2fc00001200780b */ /* 0x000fe20003fce000 */
[----:B------:R-:W0:Y:S01]  /*07f0*/  LDC.64 R2, c[0x0][0x220] ;  /* 0x00008800ff027b82 */ /* 0x000e220000000a00 */
[----:B------:R-:W-:Y:S01]  /*0800*/  FSETP.GEU.AND P2, PT, R23, -126, PT ;  /* 0xc2fc00001700780b */ /* 0x000fe20003f4e000 */
[----:B-1----:R-:W-:Y:S01]  /*0810*/  @!P5 FMUL R24, R24, R24 ;  /* 0x000000181818d220 */ /* 0x002fe20000400000 */
[----:B------:R-:W-:Y:S01]  /*0820*/  FSETP.GEU.AND P5, PT, R14, -126, PT ;  /* 0xc2fc00000e00780b */ /* 0x000fe20003fae000 */
[----:B------:R-:W-:-:S03]  /*0830*/  @!P1 FMUL R8, R8, 0.5 ;  /* 0x3f00000008089820 */ /* 0x000fc60000400000 */
[----:B------:R-:W-:Y:S01]  /*0840*/  @!P4 FMUL R9, R9, 0.5 ;  /* 0x3f0000000909c820 */ /* 0x000fe20000400000 */
[----:B------:R-:W1:Y:S01]  /*0850*/  LDC.64 R6, c[0x0][0x228] ;  /* 0x00008a00ff067b82 */ /* 0x000e620000000a00 */
[----:B------:R-:W-:Y:S01]  /*0860*/  @!P3 FMUL R19, R19, 0.5 ;  /* 0x3f0000001313b820 */ /* 0x000fe20000400000 */
[----:B------:R-:W2:Y:S02]  /*0870*/  MUFU.EX2 R8, R8 ;  /* 0x0000000800087308 */ /* 0x000ea40000000800 */
[----:B------:R-:W-:Y:S02]  /*0880*/  @!P6 FMUL R18, R18, 0.5 ;  /* 0x3f0000001212e820 */ /* 0x000fe40000400000 */
[----:B------:R-:W-:-:S04]  /*0890*/  @!P2 FMUL R23, R23, 0.5 ;  /* 0x3f0000001717a820 */ /* 0x000fc80000400000 */
[----:B------:R-:W3:Y:S01]  /*08a0*/  MUFU.EX2 R11, R9 ;  /* 0x00000009000b7308 */ /* 0x000ee20000000800 */
[----:B------:R-:W-:-:S07]  /*08b0*/  @!P5 FMUL R14, R14, 0.5 ;  /* 0x3f0000000e0ed820 */ /* 0x000fce0000400000 */
[----:B------:R-:W4:Y:S08]  /*08c0*/  MUFU.EX2 R10, R19 ;  /* 0x00000013000a7308 */ /* 0x000f300000000800 */
[----:B------:R-:W5:Y:S08]  /*08d0*/  MUFU.EX2 R15, R18 ;  /* 0x00000012000f7308 */ /* 0x000f700000000800 */
[----:B------:R-:W1:Y:S01]  /*08e0*/  MUFU.EX2 R12, R23 ;  /* 0x00000017000c7308 */ /* 0x000e620000000800 */
[----:B--2---:R-:W-:-:S07]  /*08f0*/  @!P1 FMUL R8, R8, R8 ;  /* 0x0000000808089220 */ /* 0x004fce0000400000 */
[----:B------:R-:W2:Y:S01]  /*0900*/  MUFU.EX2 R17, R14 ;  /* 0x0000000e00117308 */ /* 0x000ea20000000800 */
[----:B---3--:R-:W-:Y:S01]  /*0910*/  @!P4 FMUL R11, R11, R11 ;  /* 0x0000000b0b0bc220 */ /* 0x008fe20000400000 */
[----:B------:R-:W-:Y:S01]  /*0920*/  FADD R13, R13, R24 ;  /* 0x000000180d0d7221 */ /* 0x000fe20000000000 */
[----:B----4-:R-:W-:Y:S01]  /*0930*/  @!P3 FMUL R10, R10, R10 ;  /* 0x0000000a0a0ab220 */ /* 0x010fe20000400000 */
[----:B-----5:R-:W-:Y:S01]  /*0940*/  @!P6 FMUL R15, R15, R15 ;  /* 0x0000000f0f0fe220 */ /* 0x020fe20000400000 */
[----:B------:R-:W-:Y:S01]  /*0950*/  FADD R8, R8, R11 ;  /* 0x0000000b08087221 */ /* 0x000fe20000000000 */
[----:B0-----:R-:W-:-:S04]  /*0960*/  IMAD.WIDE R2, R0, 0x4, R2 ;  /* 0x0000000400027825 */ /* 0x001fc800078e0202 */
[----:B------:R-:W-:Y:S01]  /*0970*/  FADD R13, R13, R10 ;  /* 0x0000000a0d0d7221 */ /* 0x000fe20000000000 */
[----:B-1----:R-:W-:Y:S01]  /*0980*/  @!P2 FMUL R12, R12, R12 ;  /* 0x0000000c0c0ca220 */ /* 0x002fe20000400000 */
[----:B------:R-:W-:Y:S01]  /*0990*/  FADD R8, R8, R15 ;  /* 0x0000000f08087221 */ /* 0x000fe20000000000 */
[----:B------:R0:W-:Y:S02]  /*09a0*/  @!P0 STG.E.64 desc[UR4][R2.64], R4 ;  /* 0x0000000402008986 */ /* 0x0001e4000c101b04 */
[----:B------:R-:W-:Y:S01]  /*09b0*/  FADD R12, R13, R12 ;  /* 0x0000000c0d0c7221 */ /* 0x000fe20000000000 */
[----:B--2---:R-:W-:Y:S01]  /*09c0*/  @!P5 FMUL R17, R17, R17 ;  /* 0x000000111111d220 */ /* 0x004fe20000400000 */
[----:B------:R-:W-:-:S04]  /*09d0*/  IMAD.WIDE R6, R0, 0x4, R6 ;  /* 0x0000000400067825 */ /* 0x000fc800078e0206 */
[----:B------:R-:W-:Y:S01]  /*09e0*/  FADD R13, R8, R17 ;  /* 0x00000011080d7221 */ /* 0x000fe20000000000 */
[----:B0-----:R-:W-:Y:S06]  /*09f0*/  @P0 EXIT ;  /* 0x000000000000094d */ /* 0x001fec0003800000 */
[----:B------:R-:W-:Y:S01]  /*0a00*/  STG.E.64 desc[UR4][R6.64], R12 ;  /* 0x0000000c06007986 */ /* 0x000fe2000c101b04 */
[----:B------:R-:W-:Y:S05]  /*0a10*/  EXIT ;  /* 0x000000000000794d */ /* 0x000fea0003800000 */
.L_x_0:
[----:B------:R-:W-:-:S00]  /*0a20*/  BRA `(.L_x_0) ;  /* 0xfffffffc00fc7947 */ /* 0x000fc0000383ffff */
[----:B------:R-:W-:-:S00]  /*0a30*/  NOP ;  /* 0x0000000000007918 */ /* 0x000fc00000000000 */
        /* <DEDUP_REMOVED lines=12> */
.L_x_1:


//--------------------- .nv.constant0.triton_poi_fused__softmax_add_div_mul_repeat_rsub_1 --------------------------
	.section	.nv.constant0.triton_poi_fused__softmax_add_div_mul_repeat_rsub_1,"a",@progbits
	.sectionflags	@""
	.align	4
.nv.constant0.triton_poi_fused__softmax_add_div_mul_repeat_rsub_1:
	.zero		564
